//
// Generated by NVIDIA NVVM Compiler
//
// Compiler Build ID: CL-36424714
// Cuda compilation tools, release 13.0, V13.0.88
// Based on NVVM 20.0.0
//

.version 9.0
.target sm_100
.address_size 64

	// .globl	_Z14gemm2_registerILm32ELm8EEvPfS0_S0_
// _ZZ14gemm2_registerILm32ELm8EEvPfS0_S0_E5tileA has been demoted
// _ZZ14gemm2_registerILm32ELm8EEvPfS0_S0_E5tileB has been demoted

.visible .entry _Z14gemm2_registerILm32ELm8EEvPfS0_S0_(
	.param .u64 .ptr .align 1 _Z14gemm2_registerILm32ELm8EEvPfS0_S0__param_0,
	.param .u64 .ptr .align 1 _Z14gemm2_registerILm32ELm8EEvPfS0_S0__param_1,
	.param .u64 .ptr .align 1 _Z14gemm2_registerILm32ELm8EEvPfS0_S0__param_2
)
{
	.reg .pred 	%p<75>;
	.reg .b32 	%r<83>;
	.reg .b32 	%f<124>;
	.reg .b64 	%rd<18>;
	// demoted variable
	.shared .align 4 .b8 _ZZ14gemm2_registerILm32ELm8EEvPfS0_S0_E5tileA[4096];
	// demoted variable
	.shared .align 4 .b8 _ZZ14gemm2_registerILm32ELm8EEvPfS0_S0_E5tileB[4096];
	ld.param.u64 	%rd8, [_Z14gemm2_registerILm32ELm8EEvPfS0_S0__param_0];
	ld.param.u64 	%rd9, [_Z14gemm2_registerILm32ELm8EEvPfS0_S0__param_1];
	ld.param.u64 	%rd7, [_Z14gemm2_registerILm32ELm8EEvPfS0_S0__param_2];
	cvta.to.global.u64 	%rd1, %rd8;
	cvta.to.global.u64 	%rd2, %rd9;
	mov.u32 	%r21, %tid.x;
	mov.u32 	%r1, %tid.y;
	mov.u32 	%r22, %ctaid.x;
	mov.u32 	%r23, %ctaid.y;
	mov.u32 	%r24, %ntid.y;
	mul.lo.s32 	%r25, %r24, %r23;
	shl.b32 	%r26, %r25, 3;
	add.s32 	%r2, %r26, %r1;
	mov.u32 	%r27, %ntid.x;
	mad.lo.s32 	%r28, %r22, %r27, %r21;
	sub.s32 	%r3, 1024, %r21;
	shl.b32 	%r29, %r21, 2;
	mov.u32 	%r30, _ZZ14gemm2_registerILm32ELm8EEvPfS0_S0_E5tileA;
	add.s32 	%r31, %r30, %r29;
	shl.b32 	%r4, %r2, 10;
	or.b32  	%r5, %r4, %r21;
	mov.u32 	%r32, _ZZ14gemm2_registerILm32ELm8EEvPfS0_S0_E5tileB;
	add.s32 	%r33, %r32, %r29;
	cvt.s64.s32 	%rd3, %r28;
	shl.b32 	%r34, %r1, 7;
	add.s32 	%r6, %r31, %r34;
	add.s32 	%r7, %r33, %r34;
	add.s32 	%r35, %r34, %r30;
	add.s32 	%r8, %r35, 2048;
	add.s32 	%r9, %r33, 256;
	mov.b32 	%r79, 0;
	mov.f32 	%f116, 0f00000000;
	mov.f32 	%f117, %f116;
	mov.f32 	%f118, %f116;
	mov.f32 	%f119, %f116;
	mov.f32 	%f120, %f116;
	mov.f32 	%f121, %f116;
	mov.f32 	%f122, %f116;
	mov.f32 	%f123, %f116;
$L__BB0_1:
	setp.gt.u32 	%p1, %r2, 1023;
	shl.b32 	%r11, %r79, 5;
	setp.ge.u32 	%p2, %r11, %r3;
	add.s32 	%r37, %r5, %r11;
	or.pred  	%p3, %p1, %p2;
	mul.wide.u32 	%rd10, %r37, 4;
	add.s64 	%rd4, %rd1, %rd10;
	mov.f32 	%f114, 0f00000000;
	@%p3 bra 	$L__BB0_3;
	ld.global.f32 	%f114, [%rd4];
$L__BB0_3:
	setp.lt.u32 	%p4, %r11, %r3;
	setp.lt.u32 	%p5, %r2, 1020;
	st.shared.f32 	[%r6], %f114;
	and.pred  	%p6, %p5, %p4;
	@%p6 bra 	$L__BB0_5;
	mov.b32 	%r39, 0;
	st.shared.u32 	[%r6+512], %r39;
	bra.uni 	$L__BB0_6;
$L__BB0_5:
	ld.global.f32 	%f31, [%rd4+16384];
	st.shared.f32 	[%r6+512], %f31;
$L__BB0_6:
	setp.lt.u32 	%p8, %r2, 1016;
	and.pred  	%p9, %p8, %p4;
	@%p9 bra 	$L__BB0_8;
	mov.b32 	%r41, 0;
	st.shared.u32 	[%r6+1024], %r41;
	bra.uni 	$L__BB0_9;
$L__BB0_8:
	ld.global.f32 	%f32, [%rd4+32768];
	st.shared.f32 	[%r6+1024], %f32;
$L__BB0_9:
	setp.lt.u32 	%p11, %r2, 1012;
	and.pred  	%p12, %p11, %p4;
	@%p12 bra 	$L__BB0_11;
	mov.b32 	%r43, 0;
	st.shared.u32 	[%r6+1536], %r43;
	bra.uni 	$L__BB0_12;
$L__BB0_11:
	ld.global.f32 	%f33, [%rd4+49152];
	st.shared.f32 	[%r6+1536], %f33;
$L__BB0_12:
	setp.lt.u32 	%p14, %r2, 1008;
	and.pred  	%p15, %p14, %p4;
	@%p15 bra 	$L__BB0_14;
	mov.b32 	%r45, 0;
	st.shared.u32 	[%r6+2048], %r45;
	bra.uni 	$L__BB0_15;
$L__BB0_14:
	ld.global.f32 	%f34, [%rd4+65536];
	st.shared.f32 	[%r6+2048], %f34;
$L__BB0_15:
	setp.lt.u32 	%p17, %r2, 1004;
	and.pred  	%p18, %p17, %p4;
	@%p18 bra 	$L__BB0_17;
	mov.b32 	%r47, 0;
	st.shared.u32 	[%r6+2560], %r47;
	bra.uni 	$L__BB0_18;
$L__BB0_17:
	ld.global.f32 	%f35, [%rd4+81920];
	st.shared.f32 	[%r6+2560], %f35;
$L__BB0_18:
	setp.lt.u32 	%p20, %r2, 1000;
	and.pred  	%p21, %p20, %p4;
	@%p21 bra 	$L__BB0_20;
	mov.b32 	%r49, 0;
	st.shared.u32 	[%r6+3072], %r49;
	bra.uni 	$L__BB0_21;
$L__BB0_20:
	ld.global.f32 	%f36, [%rd4+98304];
	st.shared.f32 	[%r6+3072], %f36;
$L__BB0_21:
	setp.lt.u32 	%p23, %r2, 996;
	and.pred  	%p24, %p23, %p4;
	@%p24 bra 	$L__BB0_23;
	mov.b32 	%r51, 0;
	st.shared.u32 	[%r6+3584], %r51;
	bra.uni 	$L__BB0_24;
$L__BB0_23:
	ld.global.f32 	%f37, [%rd4+114688];
	st.shared.f32 	[%r6+3584], %f37;
$L__BB0_24:
	cvt.u32.u64 	%r52, %rd3;
	setp.gt.s32 	%p25, %r52, 1023;
	add.s32 	%r12, %r11, %r1;
	shl.b32 	%r53, %r79, 15;
	shl.b32 	%r54, %r1, 10;
	add.s32 	%r55, %r53, %r54;
	setp.gt.u32 	%p26, %r12, 1023;
	cvt.u64.u32 	%rd11, %r55;
	add.s64 	%rd12, %rd11, %rd3;
	shl.b64 	%rd13, %rd12, 2;
	add.s64 	%rd5, %rd2, %rd13;
	mov.f32 	%f115, 0f00000000;
	or.pred  	%p27, %p25, %p26;
	@%p27 bra 	$L__BB0_26;
	ld.global.f32 	%f115, [%rd5];
$L__BB0_26:
	setp.lt.s32 	%p28, %r52, 1024;
	st.shared.f32 	[%r7], %f115;
	setp.lt.u32 	%p29, %r12, 1020;
	and.pred  	%p30, %p28, %p29;
	@%p30 bra 	$L__BB0_28;
	mov.b32 	%r57, 0;
	st.shared.u32 	[%r7+512], %r57;
	bra.uni 	$L__BB0_29;
$L__BB0_28:
	ld.global.f32 	%f39, [%rd5+16384];
	st.shared.f32 	[%r7+512], %f39;
$L__BB0_29:
	setp.lt.u32 	%p32, %r12, 1016;
	and.pred  	%p33, %p28, %p32;
	@%p33 bra 	$L__BB0_31;
	mov.b32 	%r59, 0;
	st.shared.u32 	[%r7+1024], %r59;
	bra.uni 	$L__BB0_32;
$L__BB0_31:
	ld.global.f32 	%f40, [%rd5+32768];
	st.shared.f32 	[%r7+1024], %f40;
$L__BB0_32:
	setp.lt.u32 	%p35, %r12, 1012;
	and.pred  	%p36, %p28, %p35;
	@%p36 bra 	$L__BB0_34;
	mov.b32 	%r61, 0;
	st.shared.u32 	[%r7+1536], %r61;
	bra.uni 	$L__BB0_35;
$L__BB0_34:
	ld.global.f32 	%f41, [%rd5+49152];
	st.shared.f32 	[%r7+1536], %f41;
$L__BB0_35:
	setp.lt.u32 	%p38, %r12, 1008;
	and.pred  	%p39, %p28, %p38;
	@%p39 bra 	$L__BB0_37;
	mov.b32 	%r63, 0;
	st.shared.u32 	[%r7+2048], %r63;
	bra.uni 	$L__BB0_38;
$L__BB0_37:
	ld.global.f32 	%f42, [%rd5+65536];
	st.shared.f32 	[%r7+2048], %f42;
$L__BB0_38:
	setp.lt.u32 	%p41, %r12, 1004;
	and.pred  	%p42, %p28, %p41;
	@%p42 bra 	$L__BB0_40;
	mov.b32 	%r65, 0;
	st.shared.u32 	[%r7+2560], %r65;
	bra.uni 	$L__BB0_41;
$L__BB0_40:
	ld.global.f32 	%f43, [%rd5+81920];
	st.shared.f32 	[%r7+2560], %f43;
$L__BB0_41:
	setp.lt.u32 	%p44, %r12, 1000;
	and.pred  	%p45, %p28, %p44;
	@%p45 bra 	$L__BB0_43;
	mov.b32 	%r67, 0;
	st.shared.u32 	[%r7+3072], %r67;
	bra.uni 	$L__BB0_44;
$L__BB0_43:
	ld.global.f32 	%f44, [%rd5+98304];
	st.shared.f32 	[%r7+3072], %f44;
$L__BB0_44:
	setp.lt.u32 	%p47, %r12, 996;
	and.pred  	%p48, %p28, %p47;
	@%p48 bra 	$L__BB0_46;
	mov.b32 	%r69, 0;
	st.shared.u32 	[%r7+3584], %r69;
	bra.uni 	$L__BB0_47;
$L__BB0_46:
	ld.global.f32 	%f45, [%rd5+114688];
	st.shared.f32 	[%r7+3584], %f45;
$L__BB0_47:
	bar.sync 	0;
	mov.b32 	%r82, 2048;
	mov.u32 	%r80, %r9;
	mov.u32 	%r81, %r8;
$L__BB0_48:
	ld.shared.f32 	%f46, [%r80+-256];
	ld.shared.f32 	%f47, [%r81+-2048];
	fma.rn.f32 	%f48, %f46, %f47, %f123;
	ld.shared.f32 	%f49, [%r81+-1536];
	fma.rn.f32 	%f50, %f46, %f49, %f122;
	ld.shared.f32 	%f51, [%r81+-1024];
	fma.rn.f32 	%f52, %f46, %f51, %f121;
	ld.shared.f32 	%f53, [%r81+-512];
	fma.rn.f32 	%f54, %f46, %f53, %f120;
	ld.shared.f32 	%f55, [%r81];
	fma.rn.f32 	%f56, %f46, %f55, %f119;
	ld.shared.f32 	%f57, [%r81+512];
	fma.rn.f32 	%f58, %f46, %f57, %f118;
	ld.shared.f32 	%f59, [%r81+1024];
	fma.rn.f32 	%f60, %f46, %f59, %f117;
	ld.shared.f32 	%f61, [%r81+1536];
	fma.rn.f32 	%f62, %f46, %f61, %f116;
	ld.shared.f32 	%f63, [%r80+-128];
	ld.shared.f32 	%f64, [%r81+-2044];
	fma.rn.f32 	%f65, %f63, %f64, %f48;
	ld.shared.f32 	%f66, [%r81+-1532];
	fma.rn.f32 	%f67, %f63, %f66, %f50;
	ld.shared.f32 	%f68, [%r81+-1020];
	fma.rn.f32 	%f69, %f63, %f68, %f52;
	ld.shared.f32 	%f70, [%r81+-508];
	fma.rn.f32 	%f71, %f63, %f70, %f54;
	ld.shared.f32 	%f72, [%r81+4];
	fma.rn.f32 	%f73, %f63, %f72, %f56;
	ld.shared.f32 	%f74, [%r81+516];
	fma.rn.f32 	%f75, %f63, %f74, %f58;
	ld.shared.f32 	%f76, [%r81+1028];
	fma.rn.f32 	%f77, %f63, %f76, %f60;
	ld.shared.f32 	%f78, [%r81+1540];
	fma.rn.f32 	%f79, %f63, %f78, %f62;
	ld.shared.f32 	%f80, [%r80];
	ld.shared.f32 	%f81, [%r81+-2040];
	fma.rn.f32 	%f82, %f80, %f81, %f65;
	ld.shared.f32 	%f83, [%r81+-1528];
	fma.rn.f32 	%f84, %f80, %f83, %f67;
	ld.shared.f32 	%f85, [%r81+-1016];
	fma.rn.f32 	%f86, %f80, %f85, %f69;
	ld.shared.f32 	%f87, [%r81+-504];
	fma.rn.f32 	%f88, %f80, %f87, %f71;
	ld.shared.f32 	%f89, [%r81+8];
	fma.rn.f32 	%f90, %f80, %f89, %f73;
	ld.shared.f32 	%f91, [%r81+520];
	fma.rn.f32 	%f92, %f80, %f91, %f75;
	ld.shared.f32 	%f93, [%r81+1032];
	fma.rn.f32 	%f94, %f80, %f93, %f77;
	ld.shared.f32 	%f95, [%r81+1544];
	fma.rn.f32 	%f96, %f80, %f95, %f79;
	ld.shared.f32 	%f97, [%r80+128];
	ld.shared.f32 	%f98, [%r81+-2036];
	fma.rn.f32 	%f123, %f97, %f98, %f82;
	ld.shared.f32 	%f99, [%r81+-1524];
	fma.rn.f32 	%f122, %f97, %f99, %f84;
	ld.shared.f32 	%f100, [%r81+-1012];
	fma.rn.f32 	%f121, %f97, %f100, %f86;
	ld.shared.f32 	%f101, [%r81+-500];
	fma.rn.f32 	%f120, %f97, %f101, %f88;
	ld.shared.f32 	%f102, [%r81+12];
	fma.rn.f32 	%f119, %f97, %f102, %f90;
	ld.shared.f32 	%f103, [%r81+524];
	fma.rn.f32 	%f118, %f97, %f103, %f92;
	ld.shared.f32 	%f104, [%r81+1036];
	fma.rn.f32 	%f117, %f97, %f104, %f94;
	ld.shared.f32 	%f105, [%r81+1548];
	fma.rn.f32 	%f116, %f97, %f105, %f96;
	add.s32 	%r82, %r82, 16;
	add.s32 	%r81, %r81, 16;
	add.s32 	%r80, %r80, 512;
	setp.ne.s32 	%p49, %r82, 2176;
	@%p49 bra 	$L__BB0_48;
	bar.sync 	0;
	add.s32 	%r79, %r79, 1;
	setp.ne.s32 	%p50, %r79, 32;
	@%p50 bra 	$L__BB0_1;
	cvt.u32.u64 	%r71, %rd3;
	setp.gt.s32 	%p51, %r71, 1023;
	setp.gt.u32 	%p52, %r2, 1023;
	cvt.u64.u32 	%rd14, %r4;
	add.s64 	%rd15, %rd14, %rd3;
	cvta.to.global.u64 	%rd16, %rd7;
	shl.b64 	%rd17, %rd15, 2;
	add.s64 	%rd6, %rd16, %rd17;
	or.pred  	%p53, %p51, %p52;
	@%p53 bra 	$L__BB0_52;
	st.global.f32 	[%rd6], %f123;
$L__BB0_52:
	setp.gt.s32 	%p54, %r71, 1023;
	setp.gt.u32 	%p55, %r2, 1019;
	or.pred  	%p56, %p54, %p55;
	@%p56 bra 	$L__BB0_54;
	st.global.f32 	[%rd6+16384], %f122;
$L__BB0_54:
	setp.gt.s32 	%p57, %r71, 1023;
	setp.gt.u32 	%p58, %r2, 1015;
	or.pred  	%p59, %p57, %p58;
	@%p59 bra 	$L__BB0_56;
	st.global.f32 	[%rd6+32768], %f121;
$L__BB0_56:
	setp.gt.s32 	%p60, %r71, 1023;
	setp.gt.u32 	%p61, %r2, 1011;
	or.pred  	%p62, %p60, %p61;
	@%p62 bra 	$L__BB0_58;
	st.global.f32 	[%rd6+49152], %f120;
$L__BB0_58:
	setp.gt.s32 	%p63, %r71, 1023;
	setp.gt.u32 	%p64, %r2, 1007;
	or.pred  	%p65, %p63, %p64;
	@%p65 bra 	$L__BB0_60;
	st.global.f32 	[%rd6+65536], %f119;
$L__BB0_60:
	setp.gt.s32 	%p66, %r71, 1023;
	setp.gt.u32 	%p67, %r2, 1003;
	or.pred  	%p68, %p66, %p67;
	@%p68 bra 	$L__BB0_62;
	st.global.f32 	[%rd6+81920], %f118;
$L__BB0_62:
	setp.gt.s32 	%p69, %r71, 1023;
	setp.gt.u32 	%p70, %r2, 999;
	or.pred  	%p71, %p69, %p70;
	@%p71 bra 	$L__BB0_64;
	st.global.f32 	[%rd6+98304], %f117;
$L__BB0_64:
	setp.gt.s32 	%p72, %r71, 1023;
	setp.gt.u32 	%p73, %r2, 995;
	or.pred  	%p74, %p72, %p73;
	@%p74 bra 	$L__BB0_66;
	st.global.f32 	[%rd6+114688], %f116;
$L__BB0_66:
	ret;

}


// ===== COMPILED SASS (sm_100) =====

	.target	sm_100

	.elftype	@"ET_EXEC"


//--------------------- .note.nv.tkinfo           --------------------------
	.section	.note.nv.tkinfo,"",@"SHT_NOTE"
	.sectionflags	@"SHF_NOTE_NV_TKINFO"
	.tkinfo
        /*0018*/ 	.word	0x00000002
        /*0030*/ 	.string	""
        /*0030*/ 	.string	"ptxas"
        /*0030*/ 	.string	"Cuda compilation tools, release 13.0, V13.0.88"
        /*0030*/ 	.string	"Build cuda_13.0.r13.0/compiler.36424714_0"
        /*0030*/ 	.string	"-arch sm_100 -m 64 "



//--------------------- .note.nv.cuinfo           --------------------------
	.section	.note.nv.cuinfo,"",@"SHT_NOTE"
	.sectionflags	@"SHF_NOTE_NV_CUINFO"
        /*0018*/ 	.short	0x0002
        /*001a*/ 	.short	0x0064
        /*001c*/ 	.short	0x0082
	.zero		2


//--------------------- .nv.info                  --------------------------
	.section	.nv.info,"",@"SHT_CUDA_INFO"
	.align	4


	//----- nvinfo : EIATTR_REGCOUNT
	.align		4
        /*0000*/ 	.byte	0x04, 0x2f
        /*0002*/ 	.short	(.L_1 - .L_0)
	.align		4
.L_0:
        /*0004*/ 	.word	index@(_Z14gemm2_registerILm32ELm8EEvPfS0_S0_)
        /*0008*/ 	.word	0x00000036


	//----- nvinfo : EIATTR_FRAME_SIZE
	.align		4
.L_1:
        /*000c*/ 	.byte	0x04, 0x11
        /*000e*/ 	.short	(.L_3 - .L_2)
	.align		4
.L_2:
        /*0010*/ 	.word	index@(_Z14gemm2_registerILm32ELm8EEvPfS0_S0_)
        /*0014*/ 	.word	0x00000000


	//----- nvinfo : EIATTR_MIN_STACK_SIZE
	.align		4
.L_3:
        /*0018*/ 	.byte	0x04, 0x12
        /*001a*/ 	.short	(.L_5 - .L_4)
	.align		4
.L_4:
        /*001c*/ 	.word	index@(_Z14gemm2_registerILm32ELm8EEvPfS0_S0_)
        /*0020*/ 	.word	0x00000000
.L_5:


//--------------------- .nv.compat                --------------------------
	.section	.nv.compat,"",@"SHT_CUDA_COMPAT_INFO"
	.align	4
        /*0000*/ 	.byte	0x02, 0x09, 0x00, 0x00, 0x02, 0x02, 0x01, 0x00, 0x02, 0x05, 0x05, 0x00, 0x03, 0x07, 0x01, 0x01
        /*0010*/ 	.byte	0x02, 0x03, 0x00, 0x00, 0x02, 0x06, 0x01, 0x00, 0x04, 0x0b, 0x08, 0x00, 0x09, 0x00, 0x00, 0x00
        /*0020*/ 	.byte	0x00, 0x00, 0x00, 0x00


//--------------------- .nv.info._Z14gemm2_registerILm32ELm8EEvPfS0_S0_ --------------------------
	.section	.nv.info._Z14gemm2_registerILm32ELm8EEvPfS0_S0_,"",@"SHT_CUDA_INFO"
	.sectionflags	@""
	.align	4


	//----- nvinfo : EIATTR_CUDA_API_VERSION
	.align		4
        /*0000*/ 	.byte	0x04, 0x37
        /*0002*/ 	.short	(.L_7 - .L_6)
.L_6:
        /*0004*/ 	.word	0x00000082


	//----- nvinfo : EIATTR_KPARAM_INFO
	.align		4
.L_7:
        /*0008*/ 	.byte	0x04, 0x17
        /*000a*/ 	.short	(.L_9 - .L_8)
.L_8:
        /*000c*/ 	.word	0x00000000
        /*0010*/ 	.short	0x0002
        /*0012*/ 	.short	0x0010
        /*0014*/ 	.byte	0x00, 0xf5, 0x21, 0x00


	//----- nvinfo : EIATTR_KPARAM_INFO
	.align		4
.L_9:
        /*0018*/ 	.byte	0x04, 0x17
        /*001a*/ 	.short	(.L_11 - .L_10)
.L_10:
        /*001c*/ 	.word	0x00000000
        /*0020*/ 	.short	0x0001
        /*0022*/ 	.short	0x0008
        /*0024*/ 	.byte	0x00, 0xf5, 0x21, 0x00


	//----- nvinfo : EIATTR_KPARAM_INFO
	.align		4
.L_11:
        /*0028*/ 	.byte	0x04, 0x17
        /*002a*/ 	.short	(.L_13 - .L_12)
.L_12:
        /*002c*/ 	.word	0x00000000
        /*0030*/ 	.short	0x0000
        /*0032*/ 	.short	0x0000
        /*0034*/ 	.byte	0x00, 0xf5, 0x21, 0x00


	//----- nvinfo : EIATTR_SPARSE_MMA_MASK
	.align		4
.L_13:
        /*0038*/ 	.byte	0x03, 0x50
        /*003a*/ 	.short	0x0000


	//----- nvinfo : EIATTR_MAXREG_COUNT
	.align		4
        /*003c*/ 	.byte	0x03, 0x1b
        /*003e*/ 	.short	0x00ff


	//----- nvinfo : EIATTR_NUM_BARRIERS
	.align		4
        /*0040*/ 	.byte	0x02, 0x4c
        /*0042*/ 	.byte	0x01
	.zero		1


	//----- nvinfo : EIATTR_MERCURY_ISA_VERSION
	.align		4
        /*0044*/ 	.byte	0x03, 0x5f
        /*0046*/ 	.short	0x0101


	//----- nvinfo : EIATTR_VRC_CTA_INIT_COUNT
	.align		4
        /*0048*/ 	.byte	0x02, 0x4a
	.zero		1
	.zero		1


	//----- nvinfo : EIATTR_EXIT_INSTR_OFFSETS
	.align		4
        /*004c*/ 	.byte	0x04, 0x1c
        /*004e*/ 	.short	(.L_15 - .L_14)


	//   ....[0]....
.L_14:
        /*0050*/ 	.word	0x00000c70


	//   ....[1]....
        /*0054*/ 	.word	0x00000c90


	//----- nvinfo : EIATTR_CBANK_PARAM_SIZE
	.align		4
.L_15:
        /*0058*/ 	.byte	0x03, 0x19
        /*005a*/ 	.short	0x0018


	//----- nvinfo : EIATTR_PARAM_CBANK
	.align		4
        /*005c*/ 	.byte	0x04, 0x0a
        /*005e*/ 	.short	(.L_17 - .L_16)
	.align		4
.L_16:
        /*0060*/ 	.word	index@(.nv.constant0._Z14gemm2_registerILm32ELm8EEvPfS0_S0_)
        /*0064*/ 	.short	0x0380
        /*0066*/ 	.short	0x0018


	//----- nvinfo : EIATTR_SW_WAR
	.align		4
.L_17:
        /*0068*/ 	.byte	0x04, 0x36
        /*006a*/ 	.short	(.L_19 - .L_18)
.L_18:
        /*006c*/ 	.word	0x00000008
.L_19:


//--------------------- .nv.callgraph             --------------------------
	.section	.nv.callgraph,"",@"SHT_CUDA_CALLGRAPH"
	.align	4
	.sectionentsize	8
	.align		4
        /*0000*/ 	.word	0x00000000
	.align		4
        /*0004*/ 	.word	0xffffffff
	.align		4
        /*0008*/ 	.word	0x00000000
	.align		4
        /*000c*/ 	.word	0xfffffffe
	.align		4
        /*0010*/ 	.word	0x00000000
	.align		4
        /*0014*/ 	.word	0xfffffffd
	.align		4
        /*0018*/ 	.word	0x00000000
	.align		4
        /*001c*/ 	.word	0xfffffffc


//--------------------- .text._Z14gemm2_registerILm32ELm8EEvPfS0_S0_ --------------------------
	.section	.text._Z14gemm2_registerILm32ELm8EEvPfS0_S0_,"ax",@progbits
	.align	128
        .global         _Z14gemm2_registerILm32ELm8EEvPfS0_S0_
        .type           _Z14gemm2_registerILm32ELm8EEvPfS0_S0_,@function
        .size           _Z14gemm2_registerILm32ELm8EEvPfS0_S0_,(.L_x_3 - _Z14gemm2_registerILm32ELm8EEvPfS0_S0_)
        .other          _Z14gemm2_registerILm32ELm8EEvPfS0_S0_,@"STO_CUDA_ENTRY STV_DEFAULT"
_Z14gemm2_registerILm32ELm8EEvPfS0_S0_:
.text._Z14gemm2_registerILm32ELm8EEvPfS0_S0_:
[----:B------:R-:W-:Y:S01]  /*0000*/  LDC R1, c[0x0][0x37c] ;  /* 0x0000df00ff017b82 */ /* 0x000fe20000000800 */
[----:B------:R-:W0:Y:S07]  /*0010*/  S2R R37, SR_TID.Y ;  /* 0x0000000000257919 */ /* 0x000e2e0000002200 */
[----:B------:R-:W1:Y:S01]  /*0020*/  S2UR UR6, SR_CTAID.Y ;  /* 0x00000000000679c3 */ /* 0x000e620000002600 */
[----:B------:R-:W-:Y:S01]  /*0030*/  UMOV UR4, 0x400 ;  /* 0x0000040000047882 */ /* 0x000fe20000000000 */
[----:B------:R-:W-:Y:S01]  /*0040*/  IMAD.MOV.U32 R0, RZ, RZ, RZ ;  /* 0x000000ffff007224 */ /* 0x000fe200078e00ff */
[----:B------:R-:W2:Y:S01]  /*0050*/  S2R R5, SR_TID.X ;  /* 0x0000000000057919 */ /* 0x000ea20000002100 */
[----:B------:R-:W-:Y:S01]  /*0060*/  IMAD.MOV.U32 R3, RZ, RZ, RZ ;  /* 0x000000ffff037224 */ /* 0x000fe200078e00ff */
[----:B------:R-:W-:Y:S01]  /*0070*/  CS2R R32, SRZ ;  /* 0x0000000000207805 */ /* 0x000fe2000001ff00 */
[----:B------:R-:W-:Y:S01]  /*0080*/  IMAD.MOV.U32 R51, RZ, RZ, RZ ;  /* 0x000000ffff337224 */ /* 0x000fe200078e00ff */
[----:B------:R-:W-:Y:S01]  /*0090*/  CS2R R20, SRZ ;  /* 0x0000000000147805 */ /* 0x000fe2000001ff00 */
[----:B------:R-:W1:Y:S01]  /*00a0*/  LDC R2, c[0x0][0x364] ;  /* 0x0000d900ff027b82 */ /* 0x000e620000000800 */
[----:B------:R-:W-:Y:S01]  /*00b0*/  IMAD.MOV.U32 R25, RZ, RZ, RZ ;  /* 0x000000ffff197224 */ /* 0x000fe200078e00ff */
[----:B------:R-:W3:Y:S01]  /*00c0*/  LDCU.64 UR8, c[0x0][0x358] ;  /* 0x00006b00ff0877ac */ /* 0x000ee20008000a00 */
[----:B------:R-:W-:-:S05]  /*00d0*/  IMAD.MOV.U32 R22, RZ, RZ, RZ ;  /* 0x000000ffff167224 */ /* 0x000fca00078e00ff */
[----:B------:R-:W4:Y:S08]  /*00e0*/  S2UR UR5, SR_CgaCtaId ;  /* 0x00000000000579c3 */ /* 0x000f300000008800 */
[----:B------:R-:W5:Y:S08]  /*00f0*/  S2UR UR7, SR_CTAID.X ;  /* 0x00000000000779c3 */ /* 0x000f700000002500 */
[----:B------:R-:W5:Y:S01]  /*0100*/  LDC R48, c[0x0][0x360] ;  /* 0x0000d800ff307b82 */ /* 0x000f620000000800 */
[----:B-1----:R-:W-:Y:S01]  /*0110*/  IMAD R2, R2, UR6, RZ ;  /* 0x0000000602027c24 */ /* 0x002fe2000f8e02ff */
[----:B--2---:R-:W-:-:S04]  /*0120*/  IADD3 R47, PT, PT, -R5, 0x400, RZ ;  /* 0x00000400052f7810 */ /* 0x004fc80007ffe1ff */
[----:B0-----:R-:W-:Y:S01]  /*0130*/  LEA R49, R2, R37, 0x3 ;  /* 0x0000002502317211 */ /* 0x001fe200078e18ff */
[----:B----4-:R-:W-:Y:S02]  /*0140*/  ULEA UR6, UR5, UR4, 0x18 ;  /* 0x0000000405067291 */ /* 0x010fe4000f8ec0ff */
[----:B------:R-:W-:Y:S02]  /*0150*/  UIADD3 UR4, UPT, UPT, UR4, 0x1000, URZ ;  /* 0x0000100004047890 */ /* 0x000fe4000fffe0ff */
[----:B------:R-:W-:Y:S02]  /*0160*/  IMAD.SHL.U32 R46, R49, 0x400, RZ ;  /* 0x00000400312e7824 */ /* 0x000fe400078e00ff */
[----:B------:R-:W-:Y:S01]  /*0170*/  ULEA UR4, UR5, UR4, 0x18 ;  /* 0x0000000405047291 */ /* 0x000fe2000f8ec0ff */
[----:B------:R-:W-:Y:S02]  /*0180*/  LEA R2, R5, UR6, 0x2 ;  /* 0x0000000605027c11 */ /* 0x000fe4000f8e10ff */
[----:B------:R-:W-:-:S02]  /*0190*/  LEA R36, R37, UR6, 0x7 ;  /* 0x0000000625247c11 */ /* 0x000fc4000f8e38ff */
[----:B------:R-:W-:Y:S01]  /*01a0*/  LOP3.LUT R46, R46, R5, RZ, 0xfc, !PT ;  /* 0x000000052e2e7212 */ /* 0x000fe200078efcff */
[----:B------:R-:W-:Y:S01]  /*01b0*/  IMAD R2, R37, 0x80, R2 ;  /* 0x0000008025027824 */ /* 0x000fe200078e0202 */
[----:B------:R-:W-:Y:S02]  /*01c0*/  LEA R40, R5, UR4, 0x2 ;  /* 0x0000000405287c11 */ /* 0x000fe4000f8e10ff */
[----:B------:R-:W-:Y:S01]  /*01d0*/  IADD3 R36, PT, PT, R36, 0x800, RZ ;  /* 0x0000080024247810 */ /* 0x000fe20007ffe0ff */
[----:B-----5:R-:W-:Y:S02]  /*01e0*/  IMAD R48, R48, UR7, R5 ;  /* 0x0000000730307c24 */ /* 0x020fe4000f8e0205 */
[----:B------:R-:W-:Y:S02]  /*01f0*/  IMAD R39, R37, 0x80, R40 ;  /* 0x0000008025277824 */ /* 0x000fe400078e0228 */
[----:B------:R-:W-:Y:S01]  /*0200*/  VIADD R40, R40, 0x100 ;  /* 0x0000010028287836 */ /* 0x000fe20000000000 */
[----:B---3--:R-:W-:-:S07]  /*0210*/  SHF.R.S32.HI R38, RZ, 0x1f, R48 ;  /* 0x0000001fff267819 */ /* 0x008fce0000011430 */
.L_x_1:
[----:B------:R-:W0:Y:S01]  /*0220*/  LDC.64 R4, c[0x0][0x380] ;  /* 0x0000e000ff047b82 */ /* 0x000e220000000a00 */
[----:B------:R-:W-:Y:S01]  /*0230*/  IMAD.SHL.U32 R10, R0, 0x20, RZ ;  /* 0x00000020000a7824 */ /* 0x000fe200078e00ff */
[----:B------:R-:W1:Y:S04]  /*0240*/  LDCU.64 UR4, c[0x0][0x388] ;  /* 0x00007100ff0477ac */ /* 0x000e680008000a00 */
[CC--:B------:R-:W-:Y:S02]  /*0250*/  ISETP.GE.U32.AND P2, PT, R10.reuse, R47.reuse, PT ;  /* 0x0000002f0a00720c */ /* 0x0c0fe40003f46070 */
[----:B------:R-:W-:Y:S02]  /*0260*/  ISETP.GE.U32.AND P0, PT, R10, R47, PT ;  /* 0x0000002f0a00720c */ /* 0x000fe40003f06070 */
[----:B------:R-:W-:-:S02]  /*0270*/  ISETP.GT.U32.OR P6, PT, R49, 0x3ff, P2 ;  /* 0x000003ff3100780c */ /* 0x000fc400017c4470 */
[C---:B------:R-:W-:Y:S02]  /*0280*/  ISETP.LT.U32.AND P2, PT, R49.reuse, 0x3f8, !P0 ;  /* 0x000003f83100780c */ /* 0x040fe40004741070 */
[----:B------:R-:W-:Y:S02]  /*0290*/  ISETP.LT.U32.AND P1, PT, R49, 0x3fc, !P0 ;  /* 0x000003fc3100780c */ /* 0x000fe40004721070 */
[----:B------:R-:W-:Y:S01]  /*02a0*/  IADD3 R7, PT, PT, R46, R10, RZ ;  /* 0x0000000a2e077210 */ /* 0x000fe20007ffe0ff */
[----:B------:R-:W-:-:S04]  /*02b0*/  IMAD.MOV.U32 R9, RZ, RZ, RZ ;  /* 0x000000ffff097224 */ /* 0x000fc800078e00ff */
[----:B0-----:R-:W-:Y:S01]  /*02c0*/  IMAD.WIDE.U32 R4, R7, 0x4, R4 ;  /* 0x0000000407047825 */ /* 0x001fe200078e0004 */
[----:B------:R-:W-:-:S04]  /*02d0*/  ISETP.LT.U32.AND P3, PT, R49, 0x3f4, !P0 ;  /* 0x000003f43100780c */ /* 0x000fc80004761070 */
[----:B------:R-:W2:Y:S01]  /*02e0*/  @P2 LDG.E R13, desc[UR8][R4.64+0x8000] ;  /* 0x00800008040d2981 */ /* 0x000ea2000c1e1900 */
[----:B------:R-:W-:-:S03]  /*02f0*/  ISETP.LT.U32.AND P4, PT, R49, 0x3f0, !P0 ;  /* 0x000003f03100780c */ /* 0x000fc60004781070 */
[----:B------:R-:W3:Y:S01]  /*0300*/  @P1 LDG.E R11, desc[UR8][R4.64+0x4000] ;  /* 0x00400008040b1981 */ /* 0x000ee2000c1e1900 */
[----:B------:R-:W-:-:S03]  /*0310*/  ISETP.LT.U32.AND P5, PT, R49, 0x3ec, !P0 ;  /* 0x000003ec3100780c */ /* 0x000fc600047a1070 */
[----:B------:R-:W4:Y:S01]  /*0320*/  @!P6 LDG.E R9, desc[UR8][R4.64] ;  /* 0x000000080409e981 */ /* 0x000f22000c1e1900 */
[C---:B------:R-:W-:Y:S02]  /*0330*/  ISETP.LT.U32.AND P6, PT, R49.reuse, 0x3e8, !P0 ;  /* 0x000003e83100780c */ /* 0x040fe400047c1070 */
[----:B------:R-:W-:Y:S01]  /*0340*/  ISETP.LT.U32.AND P0, PT, R49, 0x3e4, !P0 ;  /* 0x000003e43100780c */ /* 0x000fe20004701070 */
[----:B------:R-:W5:Y:S04]  /*0350*/  @P3 LDG.E R15, desc[UR8][R4.64+0xc000] ;  /* 0x00c00008040f3981 */ /* 0x000f68000c1e1900 */
[----:B------:R-:W4:Y:S04]  /*0360*/  @P4 LDG.E R17, desc[UR8][R4.64+0x10000] ;  /* 0x0100000804114981 */ /* 0x000f28000c1e1900 */
[----:B------:R-:W4:Y:S04]  /*0370*/  @P5 LDG.E R19, desc[UR8][R4.64+0x14000] ;  /* 0x0140000804135981 */ /* 0x000f28000c1e1900 */
[----:B------:R-:W4:Y:S04]  /*0380*/  @P6 LDG.E R23, desc[UR8][R4.64+0x18000] ;  /* 0x0180000804176981 */ /* 0x000f28000c1e1900 */
[----:B------:R0:W4:Y:S01]  /*0390*/  @P0 LDG.E R27, desc[UR8][R4.64+0x1c000] ;  /* 0x01c00008041b0981 */ /* 0x000122000c1e1900 */
[----:B------:R-:W-:Y:S01]  /*03a0*/  IADD3 R10, PT, PT, R10, R37, RZ ;  /* 0x000000250a0a7210 */ /* 0x000fe20007ffe0ff */
[----:B------:R-:W-:-:S02]  /*03b0*/  IMAD R7, R0, 0x20, R37 ;  /* 0x0000002000077824 */ /* 0x000fc400078e0225 */
[----:B------:R1:W-:Y:S04]  /*03c0*/  @!P2 STS [R2+0x400], RZ ;  /* 0x000400ff0200a388 */ /* 0x0003e80000000800 */
[----:B------:R1:W-:Y:S01]  /*03d0*/  @!P1 STS [R2+0x200], RZ ;  /* 0x000200ff02009388 */ /* 0x0003e20000000800 */
[----:B0-----:R-:W-:-:S03]  /*03e0*/  IMAD.MOV.U32 R4, RZ, RZ, RZ ;  /* 0x000000ffff047224 */ /* 0x001fc600078e00ff */
[----:B------:R0:W-:Y:S04]  /*03f0*/  @!P3 STS [R2+0x600], RZ ;  /* 0x000600ff0200b388 */ /* 0x0001e80000000800 */
[----:B------:R0:W-:Y:S04]  /*0400*/  @!P4 STS [R2+0x800], RZ ;  /* 0x000800ff0200c388 */ /* 0x0001e80000000800 */
[----:B------:R0:W-:Y:S04]  /*0410*/  @!P5 STS [R2+0xa00], RZ ;  /* 0x000a00ff0200d388 */ /* 0x0001e80000000800 */
[----:B------:R0:W-:Y:S04]  /*0420*/  @!P6 STS [R2+0xc00], RZ ;  /* 0x000c00ff0200e388 */ /* 0x0001e80000000800 */
[----:B------:R0:W-:Y:S04]  /*0430*/  @!P0 STS [R2+0xe00], RZ ;  /* 0x000e00ff02008388 */ /* 0x0001e80000000800 */
[----:B--2---:R0:W-:Y:S01]  /*0440*/  @P2 STS [R2+0x400], R13 ;  /* 0x0004000d02002388 */ /* 0x0041e20000000800 */
[----:B------:R-:W-:-:S03]  /*0450*/  ISETP.GT.U32.AND P2, PT, R10, 0x3ff, PT ;  /* 0x000003ff0a00780c */ /* 0x000fc60003f44070 */
[----:B---3--:R0:W-:Y:S01]  /*0460*/  @P1 STS [R2+0x200], R11 ;  /* 0x0002000b02001388 */ /* 0x0081e20000000800 */
[----:B------:R-:W-:Y:S02]  /*0470*/  LEA R7, P1, R7, R48, 0xa ;  /* 0x0000003007077211 */ /* 0x000fe400078250ff */
[----:B------:R-:W-:-:S03]  /*0480*/  ISETP.GT.OR P2, PT, R48, 0x3ff, P2 ;  /* 0x000003ff3000780c */ /* 0x000fc60001744670 */
[----:B------:R-:W-:Y:S01]  /*0490*/  IMAD.X R8, RZ, RZ, R38, P1 ;  /* 0x000000ffff087224 */ /* 0x000fe200008e0626 */
[----:B-1----:R-:W-:-:S04]  /*04a0*/  LEA R6, P1, R7, UR4, 0x2 ;  /* 0x0000000407067c11 */ /* 0x002fc8000f8210ff */
[----:B------:R-:W-:Y:S02]  /*04b0*/  LEA.HI.X R7, R7, UR5, R8, 0x2, P1 ;  /* 0x0000000507077c11 */ /* 0x000fe400088f1408 */
[----:B------:R-:W-:Y:S01]  /*04c0*/  ISETP.GE.AND P1, PT, R48, 0x400, PT ;  /* 0x000004003000780c */ /* 0x000fe20003f26270 */
[----:B-----5:R0:W-:Y:S03]  /*04d0*/  @P3 STS [R2+0x600], R15 ;  /* 0x0006000f02003388 */ /* 0x0201e60000000800 */
[C---:B------:R-:W-:Y:S01]  /*04e0*/  ISETP.LT.U32.AND P3, PT, R10.reuse, 0x3fc, !P1 ;  /* 0x000003fc0a00780c */ /* 0x040fe20004f61070 */
[----:B----4-:R0:W-:Y:S01]  /*04f0*/  @P4 STS [R2+0x800], R17 ;  /* 0x0008001102004388 */ /* 0x0101e20000000800 */
[----:B------:R-:W-:-:S03]  /*0500*/  ISETP.LT.U32.AND P4, PT, R10, 0x3f4, !P1 ;  /* 0x000003f40a00780c */ /* 0x000fc60004f81070 */
[----:B------:R0:W-:Y:S01]  /*0510*/  @P5 STS [R2+0xa00], R19 ;  /* 0x000a001302005388 */ /* 0x0001e20000000800 */
[----:B------:R-:W-:-:S03]  /*0520*/  ISETP.LT.U32.AND P5, PT, R10, 0x3f8, !P1 ;  /* 0x000003f80a00780c */ /* 0x000fc60004fa1070 */
[----:B------:R0:W-:Y:S01]  /*0530*/  @P6 STS [R2+0xc00], R23 ;  /* 0x000c001702006388 */ /* 0x0001e20000000800 */
[----:B------:R-:W-:-:S03]  /*0540*/  ISETP.LT.U32.AND P6, PT, R10, 0x3f0, !P1 ;  /* 0x000003f00a00780c */ /* 0x000fc60004fc1070 */
[----:B------:R0:W-:Y:S01]  /*0550*/  @P0 STS [R2+0xe00], R27 ;  /* 0x000e001b02000388 */ /* 0x0001e20000000800 */
[----:B------:R-:W-:-:S03]  /*0560*/  ISETP.LT.U32.AND P0, PT, R10, 0x3ec, !P1 ;  /* 0x000003ec0a00780c */ /* 0x000fc60004f01070 */
[----:B------:R-:W2:Y:S01]  /*0570*/  @!P2 LDG.E R4, desc[UR8][R6.64] ;  /* 0x000000080604a981 */ /* 0x000ea2000c1e1900 */
[C---:B------:R-:W-:Y:S02]  /*0580*/  ISETP.LT.U32.AND P2, PT, R10.reuse, 0x3e8, !P1 ;  /* 0x000003e80a00780c */ /* 0x040fe40004f41070 */
[----:B------:R-:W-:Y:S01]  /*0590*/  ISETP.LT.U32.AND P1, PT, R10, 0x3e4, !P1 ;  /* 0x000003e40a00780c */ /* 0x000fe20004f21070 */
[----:B------:R-:W3:Y:S04]  /*05a0*/  @P3 LDG.E R8, desc[UR8][R6.64+0x4000] ;  /* 0x0040000806083981 */ /* 0x000ee8000c1e1900 */
[----:B------:R-:W4:Y:S04]  /*05b0*/  @P5 LDG.E R10, desc[UR8][R6.64+0x8000] ;  /* 0x00800008060a5981 */ /* 0x000f28000c1e1900 */
[----:B------:R-:W5:Y:S04]  /*05c0*/  @P4 LDG.E R12, desc[UR8][R6.64+0xc000] ;  /* 0x00c00008060c4981 */ /* 0x000f68000c1e1900 */
[----:B------:R-:W5:Y:S04]  /*05d0*/  @P6 LDG.E R14, desc[UR8][R6.64+0x10000] ;  /* 0x01000008060e6981 */ /* 0x000f68000c1e1900 */
[----:B------:R-:W5:Y:S04]  /*05e0*/  @P0 LDG.E R16, desc[UR8][R6.64+0x14000] ;  /* 0x0140000806100981 */ /* 0x000f68000c1e1900 */
[----:B------:R-:W5:Y:S04]  /*05f0*/  @P2 LDG.E R18, desc[UR8][R6.64+0x18000] ;  /* 0x0180000806122981 */ /* 0x000f68000c1e1900 */
[----:B------:R-:W5:Y:S04]  /*0600*/  @P1 LDG.E R24, desc[UR8][R6.64+0x1c000] ;  /* 0x01c0000806181981 */ /* 0x000f68000c1e1900 */
[----:B------:R0:W-:Y:S04]  /*0610*/  STS [R2], R9 ;  /* 0x0000000902007388 */ /* 0x0001e80000000800 */
[----:B------:R0:W-:Y:S04]  /*0620*/  @!P3 STS [R39+0x200], RZ ;  /* 0x000200ff2700b388 */ /* 0x0001e80000000800 */
[----:B------:R0:W-:Y:S04]  /*0630*/  @!P5 STS [R39+0x400], RZ ;  /* 0x000400ff2700d388 */ /* 0x0001e80000000800 */
[----:B------:R0:W-:Y:S04]  /*0640*/  @!P4 STS [R39+0x600], RZ ;  /* 0x000600ff2700c388 */ /* 0x0001e80000000800 */
[----:B------:R0:W-:Y:S04]  /*0650*/  @!P6 STS [R39+0x800], RZ ;  /* 0x000800ff2700e388 */ /* 0x0001e80000000800 */
[----:B------:R0:W-:Y:S04]  /*0660*/  @!P0 STS [R39+0xa00], RZ ;  /* 0x000a00ff27008388 */ /* 0x0001e80000000800 */
[----:B------:R0:W-:Y:S04]  /*0670*/  @!P2 STS [R39+0xc00], RZ ;  /* 0x000c00ff2700a388 */ /* 0x0001e80000000800 */
[----:B------:R0:W-:Y:S01]  /*0680*/  @!P1 STS [R39+0xe00], RZ ;  /* 0x000e00ff27009388 */ /* 0x0001e20000000800 */
[----:B------:R-:W-:-:S02]  /*0690*/  IMAD.MOV.U32 R41, RZ, RZ, R40 ;  /* 0x000000ffff297224 */ /* 0x000fc400078e0028 */
[----:B------:R-:W-:Y:S01]  /*06a0*/  IMAD.MOV.U32 R42, RZ, RZ, R36 ;  /* 0x000000ffff2a7224 */ /* 0x000fe200078e0024 */
[----:B------:R-:W-:Y:S01]  /*06b0*/  UMOV UR4, 0x800 ;  /* 0x0000080000047882 */ /* 0x000fe20000000000 */
[----:B--2---:R0:W-:Y:S04]  /*06c0*/  STS [R39], R4 ;  /* 0x0000000427007388 */ /* 0x0041e80000000800 */
[----:B---3--:R0:W-:Y:S04]  /*06d0*/  @P3 STS [R39+0x200], R8 ;  /* 0x0002000827003388 */ /* 0x0081e80000000800 */
[----:B----4-:R0:W-:Y:S04]  /*06e0*/  @P5 STS [R39+0x400], R10 ;  /* 0x0004000a27005388 */ /* 0x0101e80000000800 */
[----:B-----5:R0:W-:Y:S04]  /*06f0*/  @P4 STS [R39+0x600], R12 ;  /* 0x0006000c27004388 */ /* 0x0201e80000000800 */
[----:B------:R0:W-:Y:S04]  /*0700*/  @P6 STS [R39+0x800], R14 ;  /* 0x0008000e27006388 */ /* 0x0001e80000000800 */
[----:B------:R0:W-:Y:S04]  /*0710*/  @P0 STS [R39+0xa00], R16 ;  /* 0x000a001027000388 */ /* 0x0001e80000000800 */
[----:B------:R0:W-:Y:S04]  /*0720*/  @P2 STS [R39+0xc00], R18 ;  /* 0x000c001227002388 */ /* 0x0001e80000000800 */
[----:B------:R0:W-:Y:S01]  /*0730*/  @P1 STS [R39+0xe00], R24 ;  /* 0x000e001827001388 */ /* 0x0001e20000000800 */
[----:B------:R-:W-:Y:S06]  /*0740*/  BAR.SYNC.DEFER_BLOCKING 0x0 ;  /* 0x0000000000007b1d */ /* 0x000fec0000010000 */
.L_x_0:
[----:B------:R-:W-:Y:S01]  /*0750*/  LDS R43, [R41+-0x100] ;  /* 0xffff0000292b7984 */ /* 0x000fe20000000800 */
[----:B------:R-:W-:-:S03]  /*0760*/  UIADD3 UR4, UPT, UPT, UR4, 0x10, URZ ;  /* 0x0000001004047890 */ /* 0x000fc6000fffe0ff */
[----:B0-----:R-:W0:Y:S01]  /*0770*/  LDS.128 R4, [R42+-0x800] ;  /* 0xfff800002a047984 */ /* 0x001e220000000c00 */
[----:B------:R-:W-:-:S03]  /*0780*/  UISETP.NE.AND UP0, UPT, UR4, 0x880, UPT ;  /* 0x000008800400788c */ /* 0x000fc6000bf05270 */
[----:B------:R-:W1:Y:S04]  /*0790*/  LDS R44, [R41+-0x80] ;  /* 0xffff8000292c7984 */ /* 0x000e680000000800 */
[----:B------:R-:W2:Y:S04]  /*07a0*/  LDS.128 R8, [R42+-0x600] ;  /* 0xfffa00002a087984 */ /* 0x000ea80000000c00 */
[----:B------:R-:W3:Y:S04]  /*07b0*/  LDS.128 R12, [R42+-0x400] ;  /* 0xfffc00002a0c7984 */ /* 0x000ee80000000c00 */
[----:B------:R-:W4:Y:S04]  /*07c0*/  LDS.128 R16, [R42+-0x200] ;  /* 0xfffe00002a107984 */ /* 0x000f280000000c00 */
[----:B------:R-:W5:Y:S04]  /*07d0*/  LDS R45, [R41] ;  /* 0x00000000292d7984 */ /* 0x000f680000000800 */
[----:B------:R-:W5:Y:S01]  /*07e0*/  LDS.128 R28, [R42+0x400] ;  /* 0x000400002a1c7984 */ /* 0x000f620000000c00 */
[----:B0-----:R-:W-:-:S04]  /*07f0*/  FFMA R23, R43, R4, R22 ;  /* 0x000000042b177223 */ /* 0x001fc80000000016 */
[----:B-1----:R-:W-:Y:S01]  /*0800*/  FFMA R4, R44, R5, R23 ;  /* 0x000000052c047223 */ /* 0x002fe20000000017 */
[C---:B--2---:R-:W-:Y:S01]  /*0810*/  FFMA R8, R43.reuse, R8, R21 ;  /* 0x000000082b087223 */ /* 0x044fe20000000015 */
[----:B---3--:R-:W-:-:S03]  /*0820*/  FFMA R12, R43, R12, R25 ;  /* 0x0000000c2b0c7223 */ /* 0x008fc60000000019 */
[C---:B------:R-:W-:Y:S01]  /*0830*/  FFMA R9, R44.reuse, R9, R8 ;  /* 0x000000092c097223 */ /* 0x040fe20000000008 */
[----:B------:R-:W0:Y:S01]  /*0840*/  LDS.128 R24, [R42+0x200] ;  /* 0x000200002a187984 */ /* 0x000e220000000c00 */
[----:B----4-:R-:W-:Y:S01]  /*0850*/  FFMA R5, R43, R16, R20 ;  /* 0x000000102b057223 */ /* 0x010fe20000000014 */
[C---:B------:R-:W-:Y:S02]  /*0860*/  FFMA R13, R44.reuse, R13, R12 ;  /* 0x0000000d2c0d7223 */ /* 0x040fe4000000000c */
[----:B------:R-:W1:Y:S01]  /*0870*/  LDS.128 R20, [R42] ;  /* 0x000000002a147984 */ /* 0x000e620000000c00 */
[C---:B-----5:R-:W-:Y:S01]  /*0880*/  FFMA R6, R45.reuse, R6, R4 ;  /* 0x000000062d067223 */ /* 0x060fe20000000004 */
[----:B------:R-:W-:Y:S02]  /*0890*/  FFMA R4, R44, R17, R5 ;  /* 0x000000112c047223 */ /* 0x000fe40000000005 */
[----:B------:R2:W3:Y:S01]  /*08a0*/  LDS R8, [R41+0x80] ;  /* 0x0000800029087984 */ /* 0x0004e20000000800 */
[----:B------:R-:W-:Y:S01]  /*08b0*/  FFMA R10, R45, R10, R9 ;  /* 0x0000000a2d0a7223 */ /* 0x000fe20000000009 */
[----:B------:R-:W-:Y:S01]  /*08c0*/  FFMA R28, R43, R28, R51 ;  /* 0x0000001c2b1c7223 */ /* 0x000fe20000000033 */
[C---:B------:R-:W-:Y:S01]  /*08d0*/  FFMA R14, R45.reuse, R14, R13 ;  /* 0x0000000e2d0e7223 */ /* 0x040fe2000000000d */
[----:B------:R-:W-:-:S02]  /*08e0*/  FFMA R4, R45, R18, R4 ;  /* 0x000000122d047223 */ /* 0x000fc40000000004 */
[----:B------:R-:W-:Y:S01]  /*08f0*/  FFMA R29, R44, R29, R28 ;  /* 0x0000001d2c1d7223 */ /* 0x000fe2000000001c */
[----:B--2---:R-:W-:-:S03]  /*0900*/  VIADD R41, R41, 0x200 ;  /* 0x0000020029297836 */ /* 0x004fc60000000000 */
[----:B------:R-:W-:Y:S01]  /*0910*/  FFMA R30, R45, R30, R29 ;  /* 0x0000001e2d1e7223 */ /* 0x000fe2000000001d */
[C---:B0-----:R-:W-:Y:S01]  /*0920*/  FFMA R24, R43.reuse, R24, R33 ;  /* 0x000000182b187223 */ /* 0x041fe20000000021 */
[----:B-1----:R-:W-:-:S03]  /*0930*/  FFMA R5, R43, R20, R32 ;  /* 0x000000142b057223 */ /* 0x002fc60000000020 */
[C---:B------:R-:W-:Y:S01]  /*0940*/  FFMA R25, R44.reuse, R25, R24 ;  /* 0x000000192c197223 */ /* 0x040fe20000000018 */
[----:B------:R0:W1:Y:S01]  /*0950*/  LDS.128 R32, [R42+0x600] ;  /* 0x000600002a207984 */ /* 0x0000620000000c00 */
[----:B------:R-:W-:Y:S02]  /*0960*/  FFMA R12, R44, R21, R5 ;  /* 0x000000152c0c7223 */ /* 0x000fe40000000005 */
[C---:B------:R-:W-:Y:S01]  /*0970*/  FFMA R26, R45.reuse, R26, R25 ;  /* 0x0000001a2d1a7223 */ /* 0x040fe20000000019 */
[C---:B---3--:R-:W-:Y:S01]  /*0980*/  FFMA R21, R8.reuse, R11, R10 ;  /* 0x0000000b08157223 */ /* 0x048fe2000000000a */
[C---:B------:R-:W-:Y:S01]  /*0990*/  FFMA R25, R8.reuse, R15, R14 ;  /* 0x0000000f08197223 */ /* 0x040fe2000000000e */
[----:B------:R-:W-:Y:S01]  /*09a0*/  FFMA R12, R45, R22, R12 ;  /* 0x000000162d0c7223 */ /* 0x000fe2000000000c */
[C---:B------:R-:W-:Y:S01]  /*09b0*/  FFMA R22, R8.reuse, R7, R6 ;  /* 0x0000000708167223 */ /* 0x040fe20000000006 */
[C---:B------:R-:W-:Y:S01]  /*09c0*/  FFMA R20, R8.reuse, R19, R4 ;  /* 0x0000001308147223 */ /* 0x040fe20000000004 */
[----:B------:R-:W-:Y:S01]  /*09d0*/  FFMA R51, R8, R31, R30 ;  /* 0x0000001f08337223 */ /* 0x000fe2000000001e */
[----:B0-----:R-:W-:Y:S01]  /*09e0*/  IADD3 R42, PT, PT, R42, 0x10, RZ ;  /* 0x000000102a2a7810 */ /* 0x001fe20007ffe0ff */
[----:B-1----:R-:W-:-:S04]  /*09f0*/  FFMA R32, R43, R32, R3 ;  /* 0x000000202b207223 */ /* 0x002fc80000000003 */
[----:B------:R-:W-:Y:S01]  /*0a00*/  FFMA R33, R44, R33, R32 ;  /* 0x000000212c217223 */ /* 0x000fe20000000020 */
[----:B------:R-:W-:-:S03]  /*0a10*/  FFMA R32, R8, R23, R12 ;  /* 0x0000001708207223 */ /* 0x000fc6000000000c */
[----:B------:R-:W-:Y:S01]  /*0a20*/  FFMA R34, R45, R34, R33 ;  /* 0x000000222d227223 */ /* 0x000fe20000000021 */
[----:B------:R-:W-:-:S03]  /*0a30*/  FFMA R33, R8, R27, R26 ;  /* 0x0000001b08217223 */ /* 0x000fc6000000001a */
[----:B------:R-:W-:Y:S01]  /*0a40*/  FFMA R3, R8, R35, R34 ;  /* 0x0000002308037223 */ /* 0x000fe20000000022 */
[----:B------:R-:W-:Y:S06]  /*0a50*/  BRA.U UP0, `(.L_x_0) ;  /* 0xfffffffd003c7547 */ /* 0x000fec000b83ffff */
[----:B------:R-:W-:Y:S01]  /*0a60*/  VIADD R0, R0, 0x1 ;  /* 0x0000000100007836 */ /* 0x000fe20000000000 */
[----:B------:R-:W-:Y:S04]  /*0a70*/  BAR.SYNC.DEFER_BLOCKING 0x0 ;  /* 0x0000000000007b1d */ /* 0x000fe80000010000 */
[----:B------:R-:W-:-:S13]  /*0a80*/  ISETP.NE.AND P0, PT, R0, 0x20, PT ;  /* 0x000000200000780c */ /* 0x000fda0003f05270 */
[----:B------:R-:W-:Y:S05]  /*0a90*/  @P0 BRA `(.L_x_1) ;  /* 0xfffffff400e00947 */ /* 0x000fea000383ffff */
[----:B------:R-:W0:Y:S01]  /*0aa0*/  LDCU.64 UR4, c[0x0][0x390] ;  /* 0x00007200ff0477ac */ /* 0x000e220008000a00 */
[C---:B------:R-:W-:Y:S02]  /*0ab0*/  SHF.L.U32 R5, R49.reuse, 0xa, RZ ;  /* 0x0000000a31057819 */ /* 0x040fe400000006ff */
[C---:B------:R-:W-:Y:S02]  /*0ac0*/  ISETP.GT.U32.AND P0, PT, R49.reuse, 0x3ff, PT ;  /* 0x000003ff3100780c */ /* 0x040fe40003f04070 */
[C---:B------:R-:W-:Y:S02]  /*0ad0*/  IADD3 R0, P1, PT, R48.reuse, R5, RZ ;  /* 0x0000000530007210 */ /* 0x040fe40007f3e0ff */
[----:B------:R-:W-:Y:S02]  /*0ae0*/  ISETP.GT.OR P0, PT, R48, 0x3ff, P0 ;  /* 0x000003ff3000780c */ /* 0x000fe40000704670 */
[C---:B------:R-:W-:Y:S01]  /*0af0*/  ISETP.GT.U32.AND P4, PT, R49.reuse, 0x3fb, PT ;  /* 0x000003fb3100780c */ /* 0x040fe20003f84070 */
[----:B------:R-:W-:Y:S01]  /*0b00*/  IMAD.X R5, RZ, RZ, R38, P1 ;  /* 0x000000ffff057224 */ /* 0x000fe200008e0626 */
[----:B------:R-:W-:-:S02]  /*0b10*/  ISETP.GT.U32.AND P5, PT, R49, 0x3f7, PT ;  /* 0x000003f73100780c */ /* 0x000fc40003fa4070 */
[C---:B------:R-:W-:Y:S02]  /*0b20*/  ISETP.GT.U32.AND P6, PT, R49.reuse, 0x3f3, PT ;  /* 0x000003f33100780c */ /* 0x040fe40003fc4070 */
[C---:B------:R-:W-:Y:S02]  /*0b30*/  ISETP.GT.U32.AND P2, PT, R49.reuse, 0x3eb, PT ;  /* 0x000003eb3100780c */ /* 0x040fe40003f44070 */
[----:B------:R-:W-:Y:S02]  /*0b40*/  ISETP.GT.U32.AND P3, PT, R49, 0x3e7, PT ;  /* 0x000003e73100780c */ /* 0x000fe40003f64070 */
[----:B0-----:R-:W-:Y:S02]  /*0b50*/  LEA R4, P1, R0, UR4, 0x2 ;  /* 0x0000000400047c11 */ /* 0x001fe4000f8210ff */
[----:B------:R-:W-:Y:S02]  /*0b60*/  ISETP.GT.OR P4, PT, R48, 0x3ff, P4 ;  /* 0x000003ff3000780c */ /* 0x000fe40002784670 */
[----:B------:R-:W-:-:S02]  /*0b70*/  LEA.HI.X R5, R0, UR5, R5, 0x2, P1 ;  /* 0x0000000500057c11 */ /* 0x000fc400088f1405 */
[C---:B------:R-:W-:Y:S02]  /*0b80*/  ISETP.GT.U32.AND P1, PT, R49.reuse, 0x3ef, PT ;  /* 0x000003ef3100780c */ /* 0x040fe40003f24070 */
[C---:B------:R-:W-:Y:S01]  /*0b90*/  ISETP.GT.OR P5, PT, R48.reuse, 0x3ff, P5 ;  /* 0x000003ff3000780c */ /* 0x040fe20002fa4670 */
[----:B------:R0:W-:Y:S01]  /*0ba0*/  @!P0 STG.E desc[UR8][R4.64], R22 ;  /* 0x0000001604008986 */ /* 0x0001e2000c101908 */
[----:B------:R-:W-:Y:S02]  /*0bb0*/  ISETP.GT.U32.AND P0, PT, R49, 0x3e3, PT ;  /* 0x000003e33100780c */ /* 0x000fe40003f04070 */
[C---:B------:R-:W-:Y:S02]  /*0bc0*/  ISETP.GT.OR P6, PT, R48.reuse, 0x3ff, P6 ;  /* 0x000003ff3000780c */ /* 0x040fe400037c4670 */
[C---:B------:R-:W-:Y:S01]  /*0bd0*/  ISETP.GT.OR P1, PT, R48.reuse, 0x3ff, P1 ;  /* 0x000003ff3000780c */ /* 0x040fe20000f24670 */
[----:B------:R0:W-:Y:S01]  /*0be0*/  @!P4 STG.E desc[UR8][R4.64+0x4000], R21 ;  /* 0x004000150400c986 */ /* 0x0001e2000c101908 */
[----:B------:R-:W-:-:S02]  /*0bf0*/  ISETP.GT.OR P2, PT, R48, 0x3ff, P2 ;  /* 0x000003ff3000780c */ /* 0x000fc40001744670 */
[C---:B------:R-:W-:Y:S02]  /*0c00*/  ISETP.GT.OR P3, PT, R48.reuse, 0x3ff, P3 ;  /* 0x000003ff3000780c */ /* 0x040fe40001f64670 */
[----:B------:R-:W-:Y:S01]  /*0c10*/  ISETP.GT.OR P0, PT, R48, 0x3ff, P0 ;  /* 0x000003ff3000780c */ /* 0x000fe20000704670 */
[----:B------:R0:W-:Y:S04]  /*0c20*/  @!P5 STG.E desc[UR8][R4.64+0x8000], R25 ;  /* 0x008000190400d986 */ /* 0x0001e8000c101908 */
[----:B------:R0:W-:Y:S04]  /*0c30*/  @!P6 STG.E desc[UR8][R4.64+0xc000], R20 ;  /* 0x00c000140400e986 */ /* 0x0001e8000c101908 */
[----:B------:R0:W-:Y:S04]  /*0c40*/  @!P1 STG.E desc[UR8][R4.64+0x10000], R32 ;  /* 0x0100002004009986 */ /* 0x0001e8000c101908 */
[----:B------:R0:W-:Y:S04]  /*0c50*/  @!P2 STG.E desc[UR8][R4.64+0x14000], R33 ;  /* 0x014000210400a986 */ /* 0x0001e8000c101908 */
[----:B------:R0:W-:Y:S01]  /*0c60*/  @!P3 STG.E desc[UR8][R4.64+0x18000], R51 ;  /* 0x018000330400b986 */ /* 0x0001e2000c101908 */
[----:B------:R-:W-:Y:S05]  /*0c70*/  @P0 EXIT ;  /* 0x000000000000094d */ /* 0x000fea0003800000 */
[----:B------:R-:W-:Y:S01]  /*0c80*/  STG.E desc[UR8][R4.64+0x1c000], R3 ;  /* 0x01c0000304007986 */ /* 0x000fe2000c101908 */
[----:B------:R-:W-:Y:S05]  /*0c90*/  EXIT ;  /* 0x000000000000794d */ /* 0x000fea0003800000 */
.L_x_2:
[----:B------:R-:W-:-:S00]  /*0ca0*/  BRA `(.L_x_2) ;  /* 0xfffffffc00fc7947 */ /* 0x000fc0000383ffff */
[----:B------:R-:W-:-:S00]  /*0cb0*/  NOP ;  /* 0x0000000000007918 */ /* 0x000fc00000000000 */
        /* <DEDUP_REMOVED lines=12> */
.L_x_3:


//--------------------- .nv.shared._Z14gemm2_registerILm32ELm8EEvPfS0_S0_ --------------------------
	.section	.nv.shared._Z14gemm2_registerILm32ELm8EEvPfS0_S0_,"aw",@nobits
	.sectionflags	@""
	.align	4
.nv.shared._Z14gemm2_registerILm32ELm8EEvPfS0_S0_:
	.zero		9216


//--------------------- .nv.shared.reserved.0     --------------------------
	.section	.nv.shared.reserved.0,"aw",@nobits
	.weak		__nv_reservedSMEM_offset_0_alias
	.size		__nv_reservedSMEM_offset_0_alias, 0, 64
	.other		__nv_reservedSMEM_offset_0_alias,@"STO_CUDA_RESERVED_SHARED STV_DEFAULT"
__nv_reservedSMEM_offset_0_alias:
	.zero		0
	.zero		64


//--------------------- .nv.constant0._Z14gemm2_registerILm32ELm8EEvPfS0_S0_ --------------------------
	.section	.nv.constant0._Z14gemm2_registerILm32ELm8EEvPfS0_S0_,"a",@progbits
	.sectionflags	@""
	.align	4
.nv.constant0._Z14gemm2_registerILm32ELm8EEvPfS0_S0_:
	.zero		920


//--------------------- SYMBOLS --------------------------

	.type		.nv.reservedSmem.offset0,@object
	.size		.nv.reservedSmem.offset0,0x4
	.type		.nv.reservedSmem.cap,@object
	.size		.nv.reservedSmem.cap,0x4
